	.headerflags	@"EF_CUDA_TEXMODE_UNIFIED EF_CUDA_64BIT_ADDRESS EF_CUDA_ACCELERATORS EF_CUDA_SM90 EF_CUDA_VIRTUAL_SM(EF_CUDA_SM90)"
	.elftype	@"ET_EXEC"


//--------------------- .nv.info                  --------------------------
	.section	.nv.info,"",@"SHT_CUDA_INFO"
	.align	4


	//----- nvinfo : EIATTR_REGCOUNT
	.align		4
        /*0000*/ 	.byte	0x04, 0x2f
        /*0002*/ 	.short	(.L_3 - .L_2)
	.align		4
.L_2:
        /*0004*/ 	.word	index@(triton_poi_fused__native_batch_norm_legit_no_training_add_relu_23)
        /*0008*/ 	.word	0x00000022


	//----- nvinfo : EIATTR_MIN_STACK_SIZE
	.align		4
.L_3:
        /*000c*/ 	.byte	0x04, 0x12
        /*000e*/ 	.short	(.L_5 - .L_4)
	.align		4
.L_4:
        /*0010*/ 	.word	index@(triton_poi_fused__native_batch_norm_legit_no_training_add_relu_23)
        /*0014*/ 	.word	0x00000000


	//----- nvinfo : EIATTR_FRAME_SIZE
	.align		4
.L_5:
        /*0018*/ 	.byte	0x04, 0x11
        /*001a*/ 	.short	(.L_7 - .L_6)
	.align		4
.L_6:
        /*001c*/ 	.word	index@(triton_poi_fused__native_batch_norm_legit_no_training_add_relu_23)
        /*0020*/ 	.word	0x00000000


	//----- nvinfo : EIATTR_MIN_STACK_SIZE
	.align		4
.L_7:
        /*0024*/ 	.byte	0x04, 0x12
        /*0026*/ 	.short	(.L_9 - .L_8)
	.align		4
.L_8:
        /*0028*/ 	.word	index@(triton_poi_fused__native_batch_norm_legit_no_training_add_relu_23)
        /*002c*/ 	.word	0x00000000
.L_9:


//--------------------- .nv.info.triton_poi_fused__native_batch_norm_legit_no_training_add_relu_23 --------------------------
	.section	.nv.info.triton_poi_fused__native_batch_norm_legit_no_training_add_relu_23,"",@"SHT_CUDA_INFO"
	.sectionflags	@""
	.align	4


	//----- nvinfo : EIATTR_CUDA_API_VERSION
	.align		4
        /*0000*/ 	.byte	0x04, 0x37
        /*0002*/ 	.short	(.L_11 - .L_10)
.L_10:
        /*0004*/ 	.word	0x0000007c


	//----- nvinfo : EIATTR_KPARAM_INFO
	.align		4
.L_11:
        /*0008*/ 	.byte	0x04, 0x17
        /*000a*/ 	.short	(.L_13 - .L_12)
.L_12:
        /*000c*/ 	.word	0x00000000
        /*0010*/ 	.short	0x0008
        /*0012*/ 	.short	0x003c
        /*0014*/ 	.byte	0x00, 0xf0, 0x11, 0x00


	//----- nvinfo : EIATTR_KPARAM_INFO
	.align		4
.L_13:
        /*0018*/ 	.byte	0x04, 0x17
        /*001a*/ 	.short	(.L_15 - .L_14)
.L_14:
        /*001c*/ 	.word	0x00000000
        /*0020*/ 	.short	0x0007
        /*0022*/ 	.short	0x0038
        /*0024*/ 	.byte	0x00, 0xf0, 0x11, 0x00


	//----- nvinfo : EIATTR_KPARAM_INFO
	.align		4
.L_15:
        /*0028*/ 	.byte	0x04, 0x17
        /*002a*/ 	.short	(.L_17 - .L_16)
.L_16:
        /*002c*/ 	.word	0x00000000
        /*0030*/ 	.short	0x0006
        /*0032*/ 	.short	0x0030
        /*0034*/ 	.byte	0x00, 0xf4, 0x21, 0x00


	//----- nvinfo : EIATTR_KPARAM_INFO
	.align		4
.L_17:
        /*0038*/ 	.byte	0x04, 0x17
        /*003a*/ 	.short	(.L_19 - .L_18)
.L_18:
        /*003c*/ 	.word	0x00000000
        /*0040*/ 	.short	0x0005
        /*0042*/ 	.short	0x0028
        /*0044*/ 	.byte	0x00, 0xf4, 0x21, 0x00


	//----- nvinfo : EIATTR_KPARAM_INFO
	.align		4
.L_19:
        /*0048*/ 	.byte	0x04, 0x17
        /*004a*/ 	.short	(.L_21 - .L_20)
.L_20:
        /*004c*/ 	.word	0x00000000
        /*0050*/ 	.short	0x0004
        /*0052*/ 	.short	0x0020
        /*0054*/ 	.byte	0x00, 0xf4, 0x21, 0x00


	//----- nvinfo : EIATTR_KPARAM_INFO
	.align		4
.L_21:
        /*0058*/ 	.byte	0x04, 0x17
        /*005a*/ 	.short	(.L_23 - .L_22)
.L_22:
        /*005c*/ 	.word	0x00000000
        /*0060*/ 	.short	0x0003
        /*0062*/ 	.short	0x0018
        /*0064*/ 	.byte	0x00, 0xf4, 0x21, 0x00


	//----- nvinfo : EIATTR_KPARAM_INFO
	.align		4
.L_23:
        /*0068*/ 	.byte	0x04, 0x17
        /*006a*/ 	.short	(.L_25 - .L_24)
.L_24:
        /*006c*/ 	.word	0x00000000
        /*0070*/ 	.short	0x0002
        /*0072*/ 	.short	0x0010
        /*0074*/ 	.byte	0x00, 0xf4, 0x21, 0x00


	//----- nvinfo : EIATTR_KPARAM_INFO
	.align		4
.L_25:
        /*0078*/ 	.byte	0x04, 0x17
        /*007a*/ 	.short	(.L_27 - .L_26)
.L_26:
        /*007c*/ 	.word	0x00000000
        /*0080*/ 	.short	0x0001
        /*0082*/ 	.short	0x0008
        /*0084*/ 	.byte	0x00, 0xf4, 0x21, 0x00


	//----- nvinfo : EIATTR_KPARAM_INFO
	.align		4
.L_27:
        /*0088*/ 	.byte	0x04, 0x17
        /*008a*/ 	.short	(.L_29 - .L_28)
.L_28:
        /*008c*/ 	.word	0x00000000
        /*0090*/ 	.short	0x0000
        /*0092*/ 	.short	0x0000
        /*0094*/ 	.byte	0x00, 0xf4, 0x21, 0x00


	//----- nvinfo : EIATTR_SPARSE_MMA_MASK
	.align		4
.L_29:
        /*0098*/ 	.byte	0x03, 0x50
        /*009a*/ 	.short	0x0000


	//----- nvinfo : EIATTR_MAXREG_COUNT
	.align		4
        /*009c*/ 	.byte	0x03, 0x1b
        /*009e*/ 	.short	0x00ff


	//----- nvinfo : EIATTR_EXIT_INSTR_OFFSETS
	.align		4
        /*00a0*/ 	.byte	0x04, 0x1c
        /*00a2*/ 	.short	(.L_31 - .L_30)


	//   ....[0]....
.L_30:
        /*00a4*/ 	.word	0x00000c40


	//   ....[1]....
        /*00a8*/ 	.word	0x00000c90


	//----- nvinfo : EIATTR_REQNTID
	.align		4
.L_31:
        /*00ac*/ 	.byte	0x04, 0x10
        /*00ae*/ 	.short	(.L_33 - .L_32)
.L_32:
        /*00b0*/ 	.word	0x00000080
        /*00b4*/ 	.word	0x00000001
        /*00b8*/ 	.word	0x00000001


	//----- nvinfo : EIATTR_CBANK_PARAM_SIZE
	.align		4
.L_33:
        /*00bc*/ 	.byte	0x03, 0x19
        /*00be*/ 	.short	0x0040


	//----- nvinfo : EIATTR_PARAM_CBANK
	.align		4
        /*00c0*/ 	.byte	0x04, 0x0a
        /*00c2*/ 	.short	(.L_35 - .L_34)
	.align		4
.L_34:
        /*00c4*/ 	.word	index@(.nv.constant0.triton_poi_fused__native_batch_norm_legit_no_training_add_relu_23)
        /*00c8*/ 	.short	0x0210
        /*00ca*/ 	.short	0x0040


	//----- nvinfo : EIATTR_SW_WAR
	.align		4
.L_35:
        /*00cc*/ 	.byte	0x04, 0x36
        /*00ce*/ 	.short	(.L_37 - .L_36)
.L_36:
        /*00d0*/ 	.word	0x00000008
.L_37:


//--------------------- .nv.callgraph             --------------------------
	.section	.nv.callgraph,"",@"SHT_CUDA_CALLGRAPH"
	.align	4
	.sectionentsize	8
	.align		4
        /*0000*/ 	.word	0x00000000
	.align		4
        /*0004*/ 	.word	0xffffffff
	.align		4
        /*0008*/ 	.word	0x00000000
	.align		4
        /*000c*/ 	.word	0xfffffffe
	.align		4
        /*0010*/ 	.word	0x00000000
	.align		4
        /*0014*/ 	.word	0xfffffffd
	.align		4
        /*0018*/ 	.word	0x00000000
	.align		4
        /*001c*/ 	.word	0xfffffffc


//--------------------- .nv.constant4             --------------------------
	.section	.nv.constant4,"a",@progbits
	.align	8
	.align		8
.nv.constant4:
        /*0000*/ 	.dword	_$_str
	.align		8
        /*0008*/ 	.dword	_$_str_$_2


//--------------------- .text.triton_poi_fused__native_batch_norm_legit_no_training_add_relu_23 --------------------------
	.section	.text.triton_poi_fused__native_batch_norm_legit_no_training_add_relu_23,"ax",@progbits
	.sectionflags	@"SHF_BARRIERS=1"
	.align	128
        .global         triton_poi_fused__native_batch_norm_legit_no_training_add_relu_23
        .type           triton_poi_fused__native_batch_norm_legit_no_training_add_relu_23,@function
        .size           triton_poi_fused__native_batch_norm_legit_no_training_add_relu_23,(.L_x_1 - triton_poi_fused__native_batch_norm_legit_no_training_add_relu_23)
        .other          triton_poi_fused__native_batch_norm_legit_no_training_add_relu_23,@"STO_CUDA_ENTRY STV_DEFAULT"
triton_poi_fused__native_batch_norm_legit_no_training_add_relu_23:
.text.triton_poi_fused__native_batch_norm_legit_no_training_add_relu_23:
[----:B------:R-:W0:Y:S01]  /*0000*/  LDC R1, c[0x0][0x28] ;  /* 0x00000a00ff017b82 */ /* 0x000e220000000800 */
[----:B------:R-:W1:Y:S07]  /*0010*/  S2R R2, SR_CTAID.X ;  /* 0x0000000000027919 */ /* 0x000e6e0000002500 */
[----:B------:R-:W2:Y:S01]  /*0020*/  LDC.64 R18, c[0x0][0x210] ;  /* 0x00008400ff127b82 */ /* 0x000ea20000000a00 */
[----:B------:R-:W-:Y:S02]  /*0030*/  CS2R R4, SRZ ;  /* 0x0000000000047805 */ /* 0x000fe4000001ff00 */
[----:B------:R-:W-:Y:S01]  /*0040*/  CS2R R6, SRZ ;  /* 0x0000000000067805 */ /* 0x000fe2000001ff00 */
[----:B------:R-:W3:Y:S01]  /*0050*/  S2R R0, SR_TID.X ;  /* 0x0000000000007919 */ /* 0x000ee20000002100 */
[----:B------:R-:W4:Y:S03]  /*0060*/  S2R R20, SR_CTAID.Y ;  /* 0x0000000000147919 */ /* 0x000f260000002600 */
[----:B------:R-:W5:Y:S08]  /*0070*/  LDC.64 R16, c[0x0][0x218] ;  /* 0x00008600ff107b82 */ /* 0x000f700000000a00 */
[----:B------:R-:W5:Y:S01]  /*0080*/  LDC.64 R24, c[0x0][0x220] ;  /* 0x00008800ff187b82 */ /* 0x000f620000000a00 */
[----:B------:R-:W-:Y:S01]  /*0090*/  CS2R R14, SRZ ;  /* 0x00000000000e7805 */ /* 0x000fe2000001ff00 */
[----:B------:R-:W-:Y:S01]  /*00a0*/  ULDC.64 UR6, c[0x0][0x208] ;  /* 0x0000820000067ab9 */ /* 0x000fe20000000a00 */
[----:B------:R-:W-:-:S05]  /*00b0*/  CS2R R10, SRZ ;  /* 0x00000000000a7805 */ /* 0x000fca000001ff00 */
[----:B------:R-:W5:Y:S01]  /*00c0*/  LDC.64 R30, c[0x0][0x230] ;  /* 0x00008c00ff1e7b82 */ /* 0x000f620000000a00 */
[----:B-1----:R-:W-:Y:S02]  /*00d0*/  IMAD.SHL.U32 R2, R2, 0x40, RZ ;  /* 0x0000004002027824 */ /* 0x002fe400078e00ff */
[----:B---3--:R-:W-:Y:S01]  /*00e0*/  IMAD.SHL.U32 R3, R0, 0x4, RZ ;  /* 0x0000000400037824 */ /* 0x008fe200078e00ff */
[----:B------:R-:W-:Y:S01]  /*00f0*/  SHF.R.U32.HI R9, RZ, 0x4, R0 ;  /* 0x00000004ff097819 */ /* 0x000fe20000011600 */
[----:B----4-:R-:W-:-:S03]  /*0100*/  IMAD.SHL.U32 R20, R20, 0x10, RZ ;  /* 0x0000001014147824 */ /* 0x010fc600078e00ff */
[----:B------:R-:W-:Y:S02]  /*0110*/  LOP3.LUT R23, R2, 0x3c, R3, 0xf8, !PT ;  /* 0x0000003c02177812 */ /* 0x000fe400078ef803 */
[----:B------:R-:W-:Y:S02]  /*0120*/  SGXT.U32 R9, R9, 0x3 ;  /* 0x000000030909781a */ /* 0x000fe40000000000 */
[----:B------:R-:W-:Y:S02]  /*0130*/  ISETP.GE.AND P2, PT, R23, 0x800, PT ;  /* 0x000008001700780c */ /* 0x000fe40003f46270 */
[----:B------:R-:W-:Y:S02]  /*0140*/  LOP3.LUT R22, R20, R9, RZ, 0xfc, !PT ;  /* 0x0000000914167212 */ /* 0x000fe400078efcff */
[----:B------:R-:W-:Y:S02]  /*0150*/  LOP3.LUT R12, R20, 0x8, R9, 0xfe, !PT ;  /* 0x00000008140c7812 */ /* 0x000fe400078efe09 */
[C---:B------:R-:W-:Y:S01]  /*0160*/  ISETP.LT.AND P1, PT, R22.reuse, 0x10, !P2 ;  /* 0x000000101600780c */ /* 0x040fe20005721270 */
[--C-:B------:R-:W-:Y:S01]  /*0170*/  IMAD R22, R22, 0x800, R23.reuse ;  /* 0x0000080016167824 */ /* 0x100fe200078e0217 */
[C---:B------:R-:W-:Y:S01]  /*0180*/  ISETP.LT.AND P0, PT, R12.reuse, 0x10, !P2 ;  /* 0x000000100c00780c */ /* 0x040fe20005701270 */
[----:B------:R-:W-:Y:S01]  /*0190*/  IMAD R21, R12, 0x800, R23 ;  /* 0x000008000c157824 */ /* 0x000fe200078e0217 */
[----:B------:R-:W-:Y:S01]  /*01a0*/  CS2R R12, SRZ ;  /* 0x00000000000c7805 */ /* 0x000fe2000001ff00 */
[----:B--2---:R-:W-:-:S04]  /*01b0*/  IMAD.WIDE R26, R22, 0x4, R18 ;  /* 0x00000004161a7825 */ /* 0x004fc800078e0212 */
[----:B-----5:R-:W-:-:S04]  /*01c0*/  IMAD.WIDE R16, R23, 0x4, R16 ;  /* 0x0000000417107825 */ /* 0x020fc800078e0210 */
[----:B------:R1:W2:Y:S01]  /*01d0*/  @P1 LDG.E.EL.128 R4, desc[UR6][R26.64] ;  /* 0x000000061a041981 */ /* 0x0002a2000c2e1d00 */
[----:B0-----:R-:W-:Y:S01]  /*01e0*/  IMAD.WIDE R24, R23, 0x4, R24 ;  /* 0x0000000417187825 */ /* 0x001fe200078e0218 */
[----:B------:R-:W-:Y:S02]  /*01f0*/  CS2R R8, SRZ ;  /* 0x0000000000087805 */ /* 0x000fe4000001ff00 */
[----:B------:R0:W3:Y:S01]  /*0200*/  @!P2 LDG.E.EL.128 R12, desc[UR6][R16.64] ;  /* 0x00000006100ca981 */ /* 0x0000e2000c2e1d00 */
[----:B-1----:R-:W-:Y:S01]  /*0210*/  IMAD.WIDE R26, R21, 0x4, R18 ;  /* 0x00000004151a7825 */ /* 0x002fe200078e0212 */
[----:B------:R-:W-:Y:S02]  /*0220*/  CS2R R18, SRZ ;  /* 0x0000000000127805 */ /* 0x000fe4000001ff00 */
[----:B0-----:R-:W-:Y:S02]  /*0230*/  CS2R R16, SRZ ;  /* 0x0000000000107805 */ /* 0x001fe4000001ff00 */
[----:B------:R0:W3:Y:S04]  /*0240*/  @P0 LDG.E.EL.128 R8, desc[UR6][R26.64] ;  /* 0x000000061a080981 */ /* 0x0000e8000c2e1d00 */
[----:B------:R-:W4:Y:S01]  /*0250*/  @!P2 LDG.E.EL.128 R16, desc[UR6][R24.64] ;  /* 0x000000061810a981 */ /* 0x000f22000c2e1d00 */
[----:B------:R-:W-:-:S04]  /*0260*/  IMAD.WIDE R30, R23, 0x4, R30 ;  /* 0x00000004171e7825 */ /* 0x000fc800078e021e */
[----:B----4-:R-:W-:Y:S01]  /*0270*/  FADD R28, R16, 9.9999997473787516356e-06 ;  /* 0x3727c5ac101c7421 */ /* 0x010fe20000000000 */
[----:B------:R-:W-:Y:S01]  /*0280*/  FADD R29, R17, 9.9999997473787516356e-06 ;  /* 0x3727c5ac111d7421 */ /* 0x000fe20000000000 */
[----:B------:R-:W-:Y:S02]  /*0290*/  FADD R17, R18, 9.9999997473787516356e-06 ;  /* 0x3727c5ac12117421 */ /* 0x000fe40000000000 */
[----:B------:R-:W1:Y:S08]  /*02a0*/  MUFU.SQRT R16, R28 ;  /* 0x0000001c00107308 */ /* 0x000e700000002000 */
[----:B------:R-:W4:Y:S01]  /*02b0*/  MUFU.SQRT R24, R29 ;  /* 0x0000001d00187308 */ /* 0x000f220000002000 */
[----:B0-----:R-:W-:-:S07]  /*02c0*/  FADD R26, R19, 9.9999997473787516356e-06 ;  /* 0x3727c5ac131a7421 */ /* 0x001fce0000000000 */
[----:B------:R-:W0:Y:S01]  /*02d0*/  MUFU.SQRT R17, R17 ;  /* 0x0000001100117308 */ /* 0x000e220000002000 */
[C---:B-1----:R-:W-:Y:S02]  /*02e0*/  FSETP.GT.AND P5, PT, R16.reuse, 8.50705917302346158658e+37, PT ;  /* 0x7e8000001000780b */ /* 0x042fe40003fa4000 */
[----:B------:R-:W-:Y:S01]  /*02f0*/  FSETP.GEU.AND P6, PT, R16, 1.175494350822287508e-38, PT ;  /* 0x008000001000780b */ /* 0x000fe20003fce000 */
[----:B------:R-:W-:Y:S01]  /*0300*/  IMAD.MOV.U32 R19, RZ, RZ, 0x3e800000 ;  /* 0x3e800000ff137424 */ /* 0x000fe200078e00ff */
[----:B----4-:R-:W-:-:S03]  /*0310*/  FSETP.GT.AND P3, PT, R24, 8.50705917302346158658e+37, PT ;  /* 0x7e8000001800780b */ /* 0x010fc60003f64000 */
[----:B------:R1:W4:Y:S01]  /*0320*/  MUFU.SQRT R25, R26 ;  /* 0x0000001a00197308 */ /* 0x0003220000002000 */
[----:B------:R-:W-:Y:S02]  /*0330*/  FSEL R18, R19, 1, P5 ;  /* 0x3f80000013127808 */ /* 0x000fe40002800000 */
[----:B0-----:R-:W-:-:S03]  /*0340*/  FSETP.GT.AND P4, PT, R17, 8.50705917302346158658e+37, PT ;  /* 0x7e8000001100780b */ /* 0x001fc60003f84000 */
[----:B------:R-:W-:Y:S01]  /*0350*/  @P5 FMUL R16, R16, 0.25 ;  /* 0x3e80000010105820 */ /* 0x000fe20000400000 */
[----:B------:R-:W-:Y:S01]  /*0360*/  FSETP.GEU.AND P5, PT, R24, 1.175494350822287508e-38, PT ;  /* 0x008000001800780b */ /* 0x000fe20003fae000 */
[----:B------:R-:W-:Y:S01]  /*0370*/  @!P6 FMUL R18, R18, 16777216 ;  /* 0x4b8000001212e820 */ /* 0x000fe20000400000 */
[----:B-1----:R-:W-:Y:S01]  /*0380*/  FSEL R26, R19, 1, P3 ;  /* 0x3f800000131a7808 */ /* 0x002fe20001800000 */
[----:B------:R-:W-:Y:S01]  /*0390*/  @!P6 FMUL R16, R16, 16777216 ;  /* 0x4b8000001010e820 */ /* 0x000fe20000400000 */
[----:B------:R-:W-:Y:S01]  /*03a0*/  @P3 FMUL R24, R24, 0.25 ;  /* 0x3e80000018183820 */ /* 0x000fe20000400000 */
[----:B------:R-:W-:Y:S01]  /*03b0*/  FSETP.GEU.AND P6, PT, R17, 1.175494350822287508e-38, PT ;  /* 0x008000001100780b */ /* 0x000fe20003fce000 */
[----:B---3--:R-:W-:Y:S01]  /*03c0*/  FADD R11, -R15, R11 ;  /* 0x0000000b0f0b7221 */ /* 0x008fe20000000100 */
[----:B----4-:R-:W-:Y:S01]  /*03d0*/  FSETP.GT.AND P3, PT, R25, 8.50705917302346158658e+37, PT ;  /* 0x7e8000001900780b */ /* 0x010fe20003f64000 */
[----:B--2---:R-:W-:Y:S01]  /*03e0*/  FADD R15, -R15, R7 ;  /* 0x000000070f0f7221 */ /* 0x004fe20000000100 */
[----:B------:R-:W-:Y:S01]  /*03f0*/  FSEL R7, R19, 1, P4 ;  /* 0x3f80000013077808 */ /* 0x000fe20002000000 */
[----:B------:R-:W-:Y:S01]  /*0400*/  @P4 FMUL R17, R17, 0.25 ;  /* 0x3e80000011114820 */ /* 0x000fe20000400000 */
[----:B------:R-:W-:Y:S01]  /*0410*/  FSETP.GEU.AND P4, PT, R25, 1.175494350822287508e-38, PT ;  /* 0x008000001900780b */ /* 0x000fe20003f8e000 */
[----:B------:R0:W-:Y:S06]  /*0420*/  MUFU.RCP R27, R16 ;  /* 0x00000010001b7308 */ /* 0x0001ec0000001000 */
[----:B------:R-:W-:-:S02]  /*0430*/  @!P6 FMUL R17, R17, 16777216 ;  /* 0x4b8000001111e820 */ /* 0x000fc40000400000 */
[----:B------:R-:W-:Y:S02]  /*0440*/  @P3 FMUL R25, R25, 0.25 ;  /* 0x3e80000019193820 */ /* 0x000fe40000400000 */
[----:B------:R1:W2:Y:S01]  /*0450*/  MUFU.RCP R28, R17 ;  /* 0x00000011001c7308 */ /* 0x0002a20000001000 */
[----:B0-----:R-:W-:Y:S01]  /*0460*/  FADD R16, -R13, R9 ;  /* 0x000000090d107221 */ /* 0x001fe20000000100 */
[----:B------:R-:W-:Y:S01]  /*0470*/  @!P4 FMUL R25, R25, 16777216 ;  /* 0x4b8000001919c820 */ /* 0x000fe20000400000 */
[----:B------:R-:W-:Y:S01]  /*0480*/  @!P5 FMUL R24, R24, 16777216 ;  /* 0x4b8000001818d820 */ /* 0x000fe20000400000 */
[----:B-1----:R-:W-:Y:S01]  /*0490*/  FADD R17, -R13, R5 ;  /* 0x000000050d117221 */ /* 0x002fe20000000100 */
[C---:B------:R-:W-:Y:S02]  /*04a0*/  FADD R13, -R12.reuse, R8 ;  /* 0x000000080c0d7221 */ /* 0x040fe40000000100 */
[----:B------:R-:W0:Y:S01]  /*04b0*/  LDC.64 R8, c[0x0][0x228] ;  /* 0x00008a00ff087b82 */ /* 0x000e220000000a00 */
[----:B------:R-:W1:Y:S01]  /*04c0*/  MUFU.RCP R25, R25 ;  /* 0x0000001900197308 */ /* 0x000e620000001000 */
[----:B------:R-:W-:Y:S01]  /*04d0*/  FADD R12, -R12, R4 ;  /* 0x000000040c0c7221 */ /* 0x000fe20000000100 */
[----:B------:R-:W-:-:S06]  /*04e0*/  FSEL R4, R19, 1, P3 ;  /* 0x3f80000013047808 */ /* 0x000fcc0001800000 */
[----:B------:R-:W3:Y:S01]  /*04f0*/  MUFU.RCP R5, R24 ;  /* 0x0000001800057308 */ /* 0x000ee20000001000 */
[----:B------:R-:W-:Y:S01]  /*0500*/  @!P6 FMUL R7, R7, 16777216 ;  /* 0x4b8000000707e820 */ /* 0x000fe20000400000 */
[----:B------:R-:W-:Y:S01]  /*0510*/  @!P4 FMUL R4, R4, 16777216 ;  /* 0x4b8000000404c820 */ /* 0x000fe20000400000 */
[C---:B------:R-:W-:Y:S01]  /*0520*/  FADD R10, -R14.reuse, R10 ;  /* 0x0000000a0e0a7221 */ /* 0x040fe20000000100 */
[----:B------:R-:W-:Y:S01]  /*0530*/  FADD R6, -R14, R6 ;  /* 0x000000060e067221 */ /* 0x000fe20000000100 */
[----:B--2---:R-:W-:Y:S01]  /*0540*/  FMUL R7, R28, R7 ;  /* 0x000000071c077220 */ /* 0x004fe20000400000 */
[----:B------:R-:W-:Y:S01]  /*0550*/  @!P5 FMUL R26, R26, 16777216 ;  /* 0x4b8000001a1ad820 */ /* 0x000fe20000400000 */
[----:B-1----:R-:W-:Y:S01]  /*0560*/  FMUL R4, R25, R4 ;  /* 0x0000000419047220 */ /* 0x002fe20000400000 */
[----:B------:R-:W-:Y:S01]  /*0570*/  FMUL R27, R27, R18 ;  /* 0x000000121b1b7220 */ /* 0x000fe20000400000 */
[C---:B------:R-:W-:Y:S01]  /*0580*/  FMUL R14, R7.reuse, R6 ;  /* 0x00000006070e7220 */ /* 0x040fe20000400000 */
[----:B------:R-:W-:Y:S01]  /*0590*/  FMUL R18, R7, R10 ;  /* 0x0000000a07127220 */ /* 0x000fe20000400000 */
[C---:B------:R-:W-:Y:S01]  /*05a0*/  FMUL R15, R4.reuse, R15 ;  /* 0x0000000f040f7220 */ /* 0x040fe20000400000 */
[----:B------:R-:W-:Y:S01]  /*05b0*/  FMUL R19, R4, R11 ;  /* 0x0000000b04137220 */ /* 0x000fe20000400000 */
[----:B------:R-:W-:Y:S01]  /*05c0*/  CS2R R6, SRZ ;  /* 0x0000000000067805 */ /* 0x000fe2000001ff00 */
[----:B------:R-:W1:Y:S01]  /*05d0*/  LDC.64 R28, c[0x0][0x238] ;  /* 0x00008e00ff1c7b82 */ /* 0x000e620000000a00 */
[----:B---3--:R-:W-:Y:S01]  /*05e0*/  FMUL R26, R5, R26 ;  /* 0x0000001a051a7220 */ /* 0x008fe20000400000 */
[----:B------:R-:W-:Y:S01]  /*05f0*/  CS2R R4, SRZ ;  /* 0x0000000000047805 */ /* 0x000fe2000001ff00 */
[----:B0-----:R-:W-:Y:S01]  /*0600*/  IMAD.WIDE R8, R23, 0x4, R8 ;  /* 0x0000000417087825 */ /* 0x001fe200078e0208 */
[----:B------:R-:W-:-:S04]  /*0610*/  CS2R R10, SRZ ;  /* 0x00000000000a7805 */ /* 0x000fc8000001ff00 */
[----:B------:R0:W2:Y:S02]  /*0620*/  @!P2 LDG.E.EL.128 R4, desc[UR6][R8.64] ;  /* 0x000000060804a981 */ /* 0x0000a4000c2e1d00 */
[----:B0-----:R-:W-:-:S06]  /*0630*/  CS2R R8, SRZ ;  /* 0x0000000000087805 */ /* 0x001fcc000001ff00 */
[----:B------:R-:W2:Y:S01]  /*0640*/  @!P2 LDG.E.EL.128 R8, desc[UR6][R30.64] ;  /* 0x000000061e08a981 */ /* 0x000ea2000c2e1d00 */
[----:B------:R-:W0:Y:S01]  /*0650*/  S2UR UR5, SR_CgaCtaId ;  /* 0x00000000000579c3 */ /* 0x000e220000008800 */
[-CC-:B--2---:R-:W-:Y:S01]  /*0660*/  FFMA R23, R19, R7.reuse, R11.reuse ;  /* 0x0000000713177223 */ /* 0x184fe2000000000b */
[----:B------:R-:W-:Y:S01]  /*0670*/  FFMA R7, R15, R7, R11 ;  /* 0x000000070f077223 */ /* 0x000fe2000000000b */
[C---:B------:R-:W-:Y:S01]  /*0680*/  FMUL R11, R27.reuse, R12 ;  /* 0x0000000c1b0b7220 */ /* 0x040fe20000400000 */
[-CC-:B------:R-:W-:Y:S01]  /*0690*/  FFMA R24, R18, R6.reuse, R10.reuse ;  /* 0x0000000612187223 */ /* 0x180fe2000000000a */
[----:B------:R-:W-:Y:S01]  /*06a0*/  FMUL R27, R27, R13 ;  /* 0x0000000d1b1b7220 */ /* 0x000fe20000400000 */
[----:B------:R-:W-:Y:S01]  /*06b0*/  FFMA R6, R14, R6, R10 ;  /* 0x000000060e067223 */ /* 0x000fe2000000000a */
[----:B------:R-:W-:Y:S02]  /*06c0*/  CS2R R12, SRZ ;  /* 0x00000000000c7805 */ /* 0x000fe4000001ff00 */
[----:B------:R-:W-:Y:S01]  /*06d0*/  CS2R R14, SRZ ;  /* 0x00000000000e7805 */ /* 0x000fe2000001ff00 */
[----:B-1----:R-:W-:-:S04]  /*06e0*/  IMAD.WIDE R18, R22, 0x4, R28 ;  /* 0x0000000416127825 */ /* 0x002fc800078e021c */
[C---:B------:R-:W-:Y:S01]  /*06f0*/  FMUL R10, R26.reuse, R17 ;  /* 0x000000111a0a7220 */ /* 0x040fe20000400000 */
[----:B------:R-:W-:Y:S01]  /*0700*/  FMUL R22, R26, R16 ;  /* 0x000000101a167220 */ /* 0x000fe20000400000 */
[----:B------:R1:W2:Y:S01]  /*0710*/  @P1 LDG.E.EL.128 R12, desc[UR6][R18.64] ;  /* 0x00000006120c1981 */ /* 0x0002a2000c2e1d00 */
[----:B------:R-:W-:Y:S01]  /*0720*/  CS2R R16, SRZ ;  /* 0x0000000000107805 */ /* 0x000fe2000001ff00 */
[----:B------:R-:W-:Y:S01]  /*0730*/  IMAD.WIDE R28, R21, 0x4, R28 ;  /* 0x00000004151c7825 */ /* 0x000fe200078e021c */
[----:B-1----:R-:W-:-:S06]  /*0740*/  CS2R R18, SRZ ;  /* 0x0000000000127805 */ /* 0x002fcc000001ff00 */
[----:B------:R-:W3:Y:S01]  /*0750*/  @P0 LDG.E.EL.128 R16, desc[UR6][R28.64] ;  /* 0x000000061c100981 */ /* 0x000ee2000c2e1d00 */
[-CC-:B------:R-:W-:Y:S01]  /*0760*/  FFMA R22, R22, R5.reuse, R9.reuse ;  /* 0x0000000516167223 */ /* 0x180fe20000000009 */
[----:B------:R-:W-:Y:S01]  /*0770*/  FFMA R10, R10, R5, R9 ;  /* 0x000000050a0a7223 */ /* 0x000fe20000000009 */
[----:B------:R-:W-:Y:S01]  /*0780*/  IMAD.SHL.U32 R5, R0, 0x40, RZ ;  /* 0x0000004000057824 */ /* 0x000fe200078e00ff */
[----:B------:R-:W-:Y:S01]  /*0790*/  SHF.R.U32.HI R26, RZ, 0x4, R0 ;  /* 0x00000004ff1a7819 */ /* 0x000fe20000011600 */
[----:B------:R-:W-:-:S03]  /*07a0*/  FFMA R11, R11, R4, R8 ;  /* 0x000000040b0b7223 */ /* 0x000fc60000000008 */
[----:B------:R-:W-:Y:S02]  /*07b0*/  SGXT.U32 R26, R26, 0x3 ;  /* 0x000000031a1a781a */ /* 0x000fe40000000000 */
[----:B------:R-:W-:Y:S01]  /*07c0*/  LOP3.LUT R5, R5, 0x3c0, RZ, 0xc0, !PT ;  /* 0x000003c005057812 */ /* 0x000fe200078ec0ff */
[----:B------:R-:W-:-:S03]  /*07d0*/  UMOV UR4, 0x400 ;  /* 0x0000040000047882 */ /* 0x000fc60000000000 */
[C---:B------:R-:W-:Y:S02]  /*07e0*/  LOP3.LUT R26, R5.reuse, R26, RZ, 0xfc, !PT ;  /* 0x0000001a051a7212 */ /* 0x040fe400078efcff */
[C---:B------:R-:W-:Y:S01]  /*07f0*/  LOP3.LUT R25, R5.reuse, 0x30, RZ, 0xfc, !PT ;  /* 0x0000003005197812 */ /* 0x040fe200078efcff */
[----:B0-----:R-:W-:Y:S01]  /*0800*/  UPRMT UR4, UR5, 0x654, UR4 ;  /* 0x0000065405047896 */ /* 0x001fe20008000004 */
[C---:B------:R-:W-:Y:S02]  /*0810*/  LOP3.LUT R9, R5.reuse, 0x20, RZ, 0xfc, !PT ;  /* 0x0000002005097812 */ /* 0x040fe400078efcff */
[----:B------:R-:W-:Y:S01]  /*0820*/  LEA.HI R21, R5, R26, RZ, 0x1e ;  /* 0x0000001a05157211 */ /* 0x000fe200078ff0ff */
[----:B------:R-:W-:Y:S01]  /*0830*/  FFMA R27, R27, R4, R8 ;  /* 0x000000041b1b7223 */ /* 0x000fe20000000008 */
[----:B------:R-:W-:-:S04]  /*0840*/  LEA.HI R9, R9, R26, RZ, 0x1e ;  /* 0x0000001a09097211 */ /* 0x000fc800078ff0ff */
[----:B------:R-:W-:Y:S02]  /*0850*/  LEA R9, R9, UR4, 0x2 ;  /* 0x0000000409097c11 */ /* 0x000fe4000f8e10ff */
[----:B------:R-:W-:Y:S02]  /*0860*/  LOP3.LUT R8, R3, 0x1fc, RZ, 0xc0, !PT ;  /* 0x000001fc03087812 */ /* 0x000fe400078ec0ff */
[----:B------:R-:W-:Y:S02]  /*0870*/  LOP3.LUT R3, R20, 0xc, R3, 0xf8, !PT ;  /* 0x0000000c14037812 */ /* 0x000fe400078ef803 */
[C---:B--2---:R-:W-:Y:S01]  /*0880*/  FSETP.GEU.AND P3, PT, R11.reuse, -R12, PT ;  /* 0x8000000c0b00720b */ /* 0x044fe20003f6e000 */
[----:B------:R-:W-:Y:S01]  /*0890*/  FADD R12, R11, R12 ;  /* 0x0000000c0b0c7221 */ /* 0x000fe20000000000 */
[----:B------:R-:W-:Y:S02]  /*08a0*/  LOP3.LUT R11, R5, 0x10, RZ, 0xfc, !PT ;  /* 0x00000010050b7812 */ /* 0x000fe400078efcff */
[----:B------:R-:W-:-:S02]  /*08b0*/  LEA.HI R5, R25, R26, RZ, 0x1e ;  /* 0x0000001a19057211 */ /* 0x000fc400078ff0ff */
[C---:B------:R-:W-:Y:S01]  /*08c0*/  FSETP.GEU.AND P2, PT, R10.reuse, -R13, PT ;  /* 0x8000000d0a00720b */ /* 0x040fe20003f4e000 */
[----:B------:R-:W-:Y:S01]  /*08d0*/  FADD R13, R10, R13 ;  /* 0x0000000d0a0d7221 */ /* 0x000fe20000000000 */
[C---:B------:R-:W-:Y:S01]  /*08e0*/  FSETP.GEU.AND P1, PT, R6.reuse, -R14, PT ;  /* 0x8000000e0600720b */ /* 0x040fe20003f2e000 */
[----:B------:R-:W-:Y:S01]  /*08f0*/  FADD R6, R6, R14 ;  /* 0x0000000e06067221 */ /* 0x000fe20000000000 */
[C---:B------:R-:W-:Y:S01]  /*0900*/  FSETP.GEU.AND P0, PT, R7.reuse, -R15, PT ;  /* 0x8000000f0700720b */ /* 0x040fe20003f0e000 */
[----:B------:R-:W-:Y:S01]  /*0910*/  FADD R7, R7, R15 ;  /* 0x0000000f07077221 */ /* 0x000fe20000000000 */
[----:B------:R-:W-:Y:S02]  /*0920*/  LEA R14, R5, UR4, 0x2 ;  /* 0x00000004050e7c11 */ /* 0x000fe4000f8e10ff */
[----:B------:R-:W-:Y:S02]  /*0930*/  LEA.HI R11, R11, R26, RZ, 0x1e ;  /* 0x0000001a0b0b7211 */ /* 0x000fe400078ff0ff */
[----:B------:R-:W-:-:S02]  /*0940*/  FSEL R5, R12, RZ, P3 ;  /* 0x000000ff0c057208 */ /* 0x000fc40001800000 */
[----:B------:R-:W-:Y:S02]  /*0950*/  FSEL R12, R13, RZ, P2 ;  /* 0x000000ff0d0c7208 */ /* 0x000fe40001000000 */
[C---:B---3--:R-:W-:Y:S01]  /*0960*/  FSETP.GEU.AND P3, PT, R27.reuse, -R16, PT ;  /* 0x800000101b00720b */ /* 0x048fe20003f6e000 */
[----:B------:R-:W-:Y:S01]  /*0970*/  FADD R16, R27, R16 ;  /* 0x000000101b107221 */ /* 0x000fe20000000000 */
[----:B------:R-:W-:Y:S02]  /*0980*/  FSEL R6, R6, RZ, P1 ;  /* 0x000000ff06067208 */ /* 0x000fe40000800000 */
[C---:B------:R-:W-:Y:S01]  /*0990*/  FSETP.GEU.AND P2, PT, R22.reuse, -R17, PT ;  /* 0x800000111600720b */ /* 0x040fe20003f4e000 */
[----:B------:R-:W-:Y:S01]  /*09a0*/  FADD R17, R22, R17 ;  /* 0x0000001116117221 */ /* 0x000fe20000000000 */
[----:B------:R-:W-:Y:S02]  /*09b0*/  LEA R10, R21, UR4, 0x2 ;  /* 0x00000004150a7c11 */ /* 0x000fe4000f8e10ff */
[----:B------:R-:W-:-:S02]  /*09c0*/  FSEL R7, R7, RZ, P0 ;  /* 0x000000ff07077208 */ /* 0x000fc40000000000 */
[C---:B------:R-:W-:Y:S01]  /*09d0*/  FSETP.GEU.AND P1, PT, R24.reuse, -R18, PT ;  /* 0x800000121800720b */ /* 0x040fe20003f2e000 */
[----:B------:R-:W-:Y:S01]  /*09e0*/  FADD R18, R24, R18 ;  /* 0x0000001218127221 */ /* 0x000fe20000000000 */
[----:B------:R-:W-:Y:S02]  /*09f0*/  LEA R11, R11, UR4, 0x2 ;  /* 0x000000040b0b7c11 */ /* 0x000fe4000f8e10ff */
[C---:B------:R-:W-:Y:S01]  /*0a00*/  FSETP.GEU.AND P0, PT, R23.reuse, -R19, PT ;  /* 0x800000131700720b */ /* 0x040fe20003f0e000 */
[----:B------:R-:W-:Y:S01]  /*0a10*/  FADD R19, R23, R19 ;  /* 0x0000001317137221 */ /* 0x000fe20000000000 */
[----:B------:R-:W-:Y:S01]  /*0a20*/  FSEL R21, R16, RZ, P3 ;  /* 0x000000ff10157208 */ /* 0x000fe20001800000 */
[----:B------:R-:W-:Y:S01]  /*0a30*/  STS [R10], R5 ;  /* 0x000000050a007388 */ /* 0x000fe20000000800 */
[----:B------:R-:W-:Y:S02]  /*0a40*/  FSEL R16, R17, RZ, P2 ;  /* 0x000000ff11107208 */ /* 0x000fe40001000000 */
[----:B------:R-:W-:Y:S01]  /*0a50*/  FSEL R18, R18, RZ, P1 ;  /* 0x000000ff12127208 */ /* 0x000fe20000800000 */
[----:B------:R0:W-:Y:S01]  /*0a60*/  STS [R11+0x40], R12 ;  /* 0x0000400c0b007388 */ /* 0x0001e20000000800 */
[----:B------:R-:W-:-:S03]  /*0a70*/  FSEL R19, R19, RZ, P0 ;  /* 0x000000ff13137208 */ /* 0x000fc60000000000 */
[----:B------:R-:W-:Y:S04]  /*0a80*/  STS [R9+0x80], R6 ;  /* 0x0000800609007388 */ /* 0x000fe80000000800 */
[----:B------:R-:W-:Y:S04]  /*0a90*/  STS [R14+0xc0], R7 ;  /* 0x0000c0070e007388 */ /* 0x000fe80000000800 */
[----:B------:R-:W-:Y:S04]  /*0aa0*/  STS [R10+0x20], R21 ;  /* 0x000020150a007388 */ /* 0x000fe80000000800 */
[----:B------:R-:W-:Y:S04]  /*0ab0*/  STS [R11+0x60], R16 ;  /* 0x000060100b007388 */ /* 0x000fe80000000800 */
[----:B------:R1:W-:Y:S04]  /*0ac0*/  STS [R9+0xa0], R18 ;  /* 0x0000a01209007388 */ /* 0x0003e80000000800 */
[----:B------:R-:W-:Y:S01]  /*0ad0*/  STS [R14+0xe0], R19 ;  /* 0x0000e0130e007388 */ /* 0x000fe20000000800 */
[----:B------:R-:W-:-:S05]  /*0ae0*/  LOP3.LUT R13, R0, 0x7c, RZ, 0xc0, !PT ;  /* 0x0000007c000d7812 */ /* 0x000fca00078ec0ff */
[----:B------:R-:W-:-:S05]  /*0af0*/  IMAD.IADD R13, R8, 0x1, R13 ;  /* 0x00000001080d7824 */ /* 0x000fca00078e020d */
[----:B------:R-:W-:Y:S01]  /*0b00*/  LEA R4, R13, UR4, 0x2 ;  /* 0x000000040d047c11 */ /* 0x000fe2000f8e10ff */
[----:B------:R-:W-:Y:S01]  /*0b10*/  BAR.SYNC.DEFER_BLOCKING 0x0 ;  /* 0x0000000000007b1d */ /* 0x000fe20000010000 */
[----:B------:R-:W-:-:S07]  /*0b20*/  SHF.R.U32.HI R15, RZ, 0x2, R0 ;  /* 0x00000002ff0f7819 */ /* 0x000fce0000011600 */
[----:B0-----:R-:W0:Y:S01]  /*0b30*/  LDC.64 R12, c[0x0][0x240] ;  /* 0x00009000ff0c7b82 */ /* 0x001e220000000a00 */
[----:B------:R-:W-:Y:S01]  /*0b40*/  SGXT.U32 R15, R15, 0x5 ;  /* 0x000000050f0f781a */ /* 0x000fe20000000000 */
[----:B------:R-:W2:Y:S01]  /*0b50*/  LDS.128 R4, [R4] ;  /* 0x0000000004047984 */ /* 0x000ea20000000c00 */
[----:B------:R-:W-:Y:S02]  /*0b60*/  LOP3.LUT R0, R8, 0x200, RZ, 0xfc, !PT ;  /* 0x0000020008007812 */ /* 0x000fe400078efcff */
[----:B------:R-:W-:Y:S02]  /*0b70*/  LOP3.LUT R15, R15, R2, RZ, 0xfc, !PT ;  /* 0x000000020f0f7212 */ /* 0x000fe400078efcff */
[----:B------:R-:W-:Y:S02]  /*0b80*/  ISETP.GE.AND P0, PT, R3, 0x10, PT ;  /* 0x000000100300780c */ /* 0x000fe40003f06270 */
[----:B------:R-:W-:Y:S02]  /*0b90*/  SHF.R.U32.HI R2, RZ, 0x2, R0 ;  /* 0x00000002ff027819 */ /* 0x000fe40000011600 */
[----:B------:R-:W-:Y:S01]  /*0ba0*/  LOP3.LUT R0, R15, 0x20, RZ, 0xfc, !PT ;  /* 0x000000200f007812 */ /* 0x000fe200078efcff */
[----:B-1----:R-:W-:Y:S01]  /*0bb0*/  IMAD.SHL.U32 R9, R3, 0x800, RZ ;  /* 0x0000080003097824 */ /* 0x002fe200078e00ff */
[----:B------:R-:W-:-:S02]  /*0bc0*/  ISETP.LT.AND P1, PT, R15, 0x800, !P0 ;  /* 0x000008000f00780c */ /* 0x000fc40004721270 */
[----:B------:R-:W-:Y:S01]  /*0bd0*/  ISETP.LT.AND P0, PT, R0, 0x800, !P0 ;  /* 0x000008000000780c */ /* 0x000fe20004701270 */
[----:B------:R-:W-:Y:S01]  /*0be0*/  IMAD R3, R15, 0x4, R9 ;  /* 0x000000040f037824 */ /* 0x000fe200078e0209 */
[----:B------:R-:W-:-:S03]  /*0bf0*/  LOP3.LUT R11, R2, 0xfc, RZ, 0xc0, !PT ;  /* 0x000000fc020b7812 */ /* 0x000fc600078ec0ff */
[----:B0-----:R-:W-:-:S04]  /*0c00*/  IMAD.WIDE R2, R3, 0x4, R12 ;  /* 0x0000000403027825 */ /* 0x001fc800078e020c */
[----:B------:R-:W-:-:S05]  /*0c10*/  IMAD.IADD R11, R8, 0x1, R11 ;  /* 0x00000001080b7824 */ /* 0x000fca00078e020b */
[----:B------:R-:W-:Y:S01]  /*0c20*/  LEA R11, R11, UR4, 0x2 ;  /* 0x000000040b0b7c11 */ /* 0x000fe2000f8e10ff */
[----:B--2---:R0:W-:Y:S02]  /*0c30*/  @P1 STG.E.128 desc[UR6][R2.64], R4 ;  /* 0x0000000402001986 */ /* 0x0041e4000c101d06 */
[----:B0-----:R-:W-:Y:S05]  /*0c40*/  @!P0 EXIT ;  /* 0x000000000000894d */ /* 0x001fea0003800000 */
[----:B0-----:R-:W0:Y:S01]  /*0c50*/  LDS.128 R4, [R11+0x800] ;  /* 0x000800000b047984 */ /* 0x001e220000000c00 */
[----:B------:R-:W-:-:S04]  /*0c60*/  IMAD R9, R0, 0x4, R9 ;  /* 0x0000000400097824 */ /* 0x000fc800078e0209 */
[----:B------:R-:W-:-:S05]  /*0c70*/  IMAD.WIDE R12, R9, 0x4, R12 ;  /* 0x00000004090c7825 */ /* 0x000fca00078e020c */
[----:B0-----:R-:W-:Y:S01]  /*0c80*/  STG.E.128 desc[UR6][R12.64], R4 ;  /* 0x000000040c007986 */ /* 0x001fe2000c101d06 */
[----:B------:R-:W-:Y:S05]  /*0c90*/  EXIT ;  /* 0x000000000000794d */ /* 0x000fea0003800000 */
.L_x_0:
[----:B------:R-:W-:-:S00]  /*0ca0*/  BRA `(.L_x_0) ;  /* 0xfffffffc00fc7947 */ /* 0x000fc0000383ffff */
[----:B------:R-:W-:-:S00]  /*0cb0*/  NOP ;  /* 0x0000000000007918 */ /* 0x000fc00000000000 */
        /* <DEDUP_REMOVED lines=12> */
.L_x_1:


//--------------------- .nv.global.init           --------------------------
	.section	.nv.global.init,"aw",@progbits
.nv.global.init:
	.type		_$_str,@object
	.size		_$_str,(_$_str_$_2 - _$_str)
_$_str:
        /*0000*/ 	.byte	0x5f, 0x5f, 0x43, 0x55, 0x44, 0x41, 0x5f, 0x46, 0x54, 0x5a, 0x00
	.type		_$_str_$_2,@object
	.size		_$_str_$_2,(.L_1 - _$_str_$_2)
_$_str_$_2:
        /*000b*/ 	.byte	0x5f, 0x5f, 0x43, 0x55, 0x44, 0x41, 0x5f, 0x50, 0x52, 0x45, 0x43, 0x5f, 0x53, 0x51, 0x52, 0x54
        /*001b*/ 	.byte	0x00
.L_1:


//--------------------- .nv.shared.triton_poi_fused__native_batch_norm_legit_no_training_add_relu_23 --------------------------
	.section	.nv.shared.triton_poi_fused__native_batch_norm_legit_no_training_add_relu_23,"aw",@nobits
	.sectionflags	@""
	.align	16
	.zero		1024


//--------------------- .nv.constant0.triton_poi_fused__native_batch_norm_legit_no_training_add_relu_23 --------------------------
	.section	.nv.constant0.triton_poi_fused__native_batch_norm_legit_no_training_add_relu_23,"a",@progbits
	.sectionflags	@""
	.align	4
.nv.constant0.triton_poi_fused__native_batch_norm_legit_no_training_add_relu_23:
	.zero		592
